	.headerflags	@"EF_CUDA_TEXMODE_UNIFIED EF_CUDA_64BIT_ADDRESS EF_CUDA_ACCELERATORS EF_CUDA_SM90 EF_CUDA_VIRTUAL_SM(EF_CUDA_SM90)"
	.elftype	@"ET_EXEC"


//--------------------- .nv.info                  --------------------------
	.section	.nv.info,"",@"SHT_CUDA_INFO"
	.align	4


	//----- nvinfo : EIATTR_REGCOUNT
	.align		4
        /*0000*/ 	.byte	0x04, 0x2f
        /*0002*/ 	.short	(.L_1 - .L_0)
	.align		4
.L_0:
        /*0004*/ 	.word	index@(triton_poi_fused_convolution_10)
        /*0008*/ 	.word	0x0000000c


	//----- nvinfo : EIATTR_MIN_STACK_SIZE
	.align		4
.L_1:
        /*000c*/ 	.byte	0x04, 0x12
        /*000e*/ 	.short	(.L_3 - .L_2)
	.align		4
.L_2:
        /*0010*/ 	.word	index@(triton_poi_fused_convolution_10)
        /*0014*/ 	.word	0x00000000


	//----- nvinfo : EIATTR_FRAME_SIZE
	.align		4
.L_3:
        /*0018*/ 	.byte	0x04, 0x11
        /*001a*/ 	.short	(.L_5 - .L_4)
	.align		4
.L_4:
        /*001c*/ 	.word	index@(triton_poi_fused_convolution_10)
        /*0020*/ 	.word	0x00000000


	//----- nvinfo : EIATTR_MIN_STACK_SIZE
	.align		4
.L_5:
        /*0024*/ 	.byte	0x04, 0x12
        /*0026*/ 	.short	(.L_7 - .L_6)
	.align		4
.L_6:
        /*0028*/ 	.word	index@(triton_poi_fused_convolution_10)
        /*002c*/ 	.word	0x00000000
.L_7:


//--------------------- .nv.info.triton_poi_fused_convolution_10 --------------------------
	.section	.nv.info.triton_poi_fused_convolution_10,"",@"SHT_CUDA_INFO"
	.sectionflags	@""
	.align	4


	//----- nvinfo : EIATTR_CUDA_API_VERSION
	.align		4
        /*0000*/ 	.byte	0x04, 0x37
        /*0002*/ 	.short	(.L_9 - .L_8)
.L_8:
        /*0004*/ 	.word	0x0000007c


	//----- nvinfo : EIATTR_KPARAM_INFO
	.align		4
.L_9:
        /*0008*/ 	.byte	0x04, 0x17
        /*000a*/ 	.short	(.L_11 - .L_10)
.L_10:
        /*000c*/ 	.word	0x00000000
        /*0010*/ 	.short	0x0002
        /*0012*/ 	.short	0x0010
        /*0014*/ 	.byte	0x00, 0xf0, 0x11, 0x00


	//----- nvinfo : EIATTR_KPARAM_INFO
	.align		4
.L_11:
        /*0018*/ 	.byte	0x04, 0x17
        /*001a*/ 	.short	(.L_13 - .L_12)
.L_12:
        /*001c*/ 	.word	0x00000000
        /*0020*/ 	.short	0x0001
        /*0022*/ 	.short	0x0008
        /*0024*/ 	.byte	0x00, 0xf4, 0x21, 0x00


	//----- nvinfo : EIATTR_KPARAM_INFO
	.align		4
.L_13:
        /*0028*/ 	.byte	0x04, 0x17
        /*002a*/ 	.short	(.L_15 - .L_14)
.L_14:
        /*002c*/ 	.word	0x00000000
        /*0030*/ 	.short	0x0000
        /*0032*/ 	.short	0x0000
        /*0034*/ 	.byte	0x00, 0xf4, 0x21, 0x00


	//----- nvinfo : EIATTR_SPARSE_MMA_MASK
	.align		4
.L_15:
        /*0038*/ 	.byte	0x03, 0x50
        /*003a*/ 	.short	0x0000


	//----- nvinfo : EIATTR_MAXREG_COUNT
	.align		4
        /*003c*/ 	.byte	0x03, 0x1b
        /*003e*/ 	.short	0x00ff


	//----- nvinfo : EIATTR_EXIT_INSTR_OFFSETS
	.align		4
        /*0040*/ 	.byte	0x04, 0x1c
        /*0042*/ 	.short	(.L_17 - .L_16)


	//   ....[0]....
.L_16:
        /*0044*/ 	.word	0x000001c0


	//   ....[1]....
        /*0048*/ 	.word	0x000001e0


	//----- nvinfo : EIATTR_REQNTID
	.align		4
.L_17:
        /*004c*/ 	.byte	0x04, 0x10
        /*004e*/ 	.short	(.L_19 - .L_18)
.L_18:
        /*0050*/ 	.word	0x00000080
        /*0054*/ 	.word	0x00000001
        /*0058*/ 	.word	0x00000001


	//----- nvinfo : EIATTR_CBANK_PARAM_SIZE
	.align		4
.L_19:
        /*005c*/ 	.byte	0x03, 0x19
        /*005e*/ 	.short	0x0014


	//----- nvinfo : EIATTR_PARAM_CBANK
	.align		4
        /*0060*/ 	.byte	0x04, 0x0a
        /*0062*/ 	.short	(.L_21 - .L_20)
	.align		4
.L_20:
        /*0064*/ 	.word	index@(.nv.constant0.triton_poi_fused_convolution_10)
        /*0068*/ 	.short	0x0210
        /*006a*/ 	.short	0x0014


	//----- nvinfo : EIATTR_SW_WAR
	.align		4
.L_21:
        /*006c*/ 	.byte	0x04, 0x36
        /*006e*/ 	.short	(.L_23 - .L_22)
.L_22:
        /*0070*/ 	.word	0x00000008
.L_23:


//--------------------- .nv.callgraph             --------------------------
	.section	.nv.callgraph,"",@"SHT_CUDA_CALLGRAPH"
	.align	4
	.sectionentsize	8
	.align		4
        /*0000*/ 	.word	0x00000000
	.align		4
        /*0004*/ 	.word	0xffffffff
	.align		4
        /*0008*/ 	.word	0x00000000
	.align		4
        /*000c*/ 	.word	0xfffffffe
	.align		4
        /*0010*/ 	.word	0x00000000
	.align		4
        /*0014*/ 	.word	0xfffffffd
	.align		4
        /*0018*/ 	.word	0x00000000
	.align		4
        /*001c*/ 	.word	0xfffffffc


//--------------------- .text.triton_poi_fused_convolution_10 --------------------------
	.section	.text.triton_poi_fused_convolution_10,"ax",@progbits
	.align	128
        .global         triton_poi_fused_convolution_10
        .type           triton_poi_fused_convolution_10,@function
        .size           triton_poi_fused_convolution_10,(.L_x_1 - triton_poi_fused_convolution_10)
        .other          triton_poi_fused_convolution_10,@"STO_CUDA_ENTRY STV_DEFAULT"
triton_poi_fused_convolution_10:
.text.triton_poi_fused_convolution_10:
[----:B------:R-:W0:Y:S02]  /*0000*/  LDC R1, c[0x0][0x28] ;  /* 0x00000a00ff017b82 */ /* 0x000e240000000800 */
[----:B------:R-:W1:Y:S01]  /*0010*/  S2R R0, SR_TID.X ;  /* 0x0000000000007919 */ /* 0x000e620000002100 */
[----:B------:R-:W2:Y:S01]  /*0020*/  LDC.64 R4, c[0x0][0x218] ;  /* 0x00008600ff047b82 */ /* 0x000ea20000000a00 */
[----:B------:R-:W-:Y:S01]  /*0030*/  ULDC.64 UR4, c[0x0][0x208] ;  /* 0x0000820000047ab9 */ /* 0x000fe20000000a00 */
[----:B------:R-:W3:Y:S01]  /*0040*/  S2R R7, SR_CTAID.X ;  /* 0x0000000000077919 */ /* 0x000ee20000002500 */
[----:B-1----:R-:W-:Y:S01]  /*0050*/  IMAD.SHL.U32 R0, R0, 0x2, RZ ;  /* 0x0000000200007824 */ /* 0x002fe200078e00ff */
[----:B---3--:R-:W-:-:S04]  /*0060*/  SHF.R.S32.HI R2, RZ, 0x17, R7 ;  /* 0x00000017ff027819 */ /* 0x008fc80000011407 */
[----:B------:R-:W-:Y:S02]  /*0070*/  LOP3.LUT R0, R0, 0xfe, RZ, 0xc0, !PT ;  /* 0x000000fe00007812 */ /* 0x000fe400078ec0ff */
[----:B------:R-:W-:-:S03]  /*0080*/  SGXT R2, R2, 0x1 ;  /* 0x000000010202781a */ /* 0x000fc60000000200 */
[----:B------:R-:W-:-:S05]  /*0090*/  IMAD R7, R7, 0x100, R0 ;  /* 0x0000010007077824 */ /* 0x000fca00078e0200 */
[----:B------:R-:W-:Y:S02]  /*00a0*/  LEA.HI R0, R2, R7, RZ, 0x4 ;  /* 0x0000000702007211 */ /* 0x000fe400078f20ff */
[----:B------:R-:W1:Y:S01]  /*00b0*/  LDC.64 R2, c[0x0][0x210] ;  /* 0x00008400ff027b82 */ /* 0x000e620000000a00 */
[----:B------:R-:W-:Y:S02]  /*00c0*/  ISETP.GE.AND P0, PT, R7, 0x300, PT ;  /* 0x000003000700780c */ /* 0x000fe40003f06270 */
[----:B------:R-:W-:-:S05]  /*00d0*/  SHF.R.S32.HI R0, RZ, 0x4, R0 ;  /* 0x00000004ff007819 */ /* 0x000fca0000011400 */
[----:B------:R-:W-:-:S05]  /*00e0*/  IMAD.HI R6, R0, 0x2aaaaaab, RZ ;  /* 0x2aaaaaab00067827 */ /* 0x000fca00078e02ff */
[----:B------:R-:W-:-:S04]  /*00f0*/  SHF.R.U32.HI R9, RZ, 0x1, R6 ;  /* 0x00000001ff097819 */ /* 0x000fc80000011606 */
[----:B------:R-:W-:-:S05]  /*0100*/  LEA.HI R9, R6, R9, RZ, 0x1 ;  /* 0x0000000906097211 */ /* 0x000fca00078f08ff */
[----:B------:R-:W-:Y:S02]  /*0110*/  IMAD R9, R9, -0xc, R0 ;  /* 0xfffffff409097824 */ /* 0x000fe400078e0200 */
[----:B-1----:R-:W-:Y:S01]  /*0120*/  IMAD.WIDE R2, R7, 0x4, R2 ;  /* 0x0000000407027825 */ /* 0x002fe200078e0202 */
[----:B------:R-:W-:-:S03]  /*0130*/  CS2R R6, SRZ ;  /* 0x0000000000067805 */ /* 0x000fc6000001ff00 */
[----:B--2---:R-:W-:Y:S01]  /*0140*/  IMAD.WIDE R4, R9, 0x4, R4 ;  /* 0x0000000409047825 */ /* 0x004fe200078e0204 */
[----:B------:R-:W-:Y:S02]  /*0150*/  HFMA2.MMA R9, -RZ, RZ, 0, 0 ;  /* 0x00000000ff097435 */ /* 0x000fe400000001ff */
[----:B------:R-:W2:Y:S01]  /*0160*/  @!P0 LDG.E.64 R6, desc[UR4][R2.64] ;  /* 0x0000000402068981 */ /* 0x000ea2000c1e1b00 */
[----:B------:R-:W-:-:S06]  /*0170*/  IMAD.MOV.U32 R0, RZ, RZ, RZ ;  /* 0x000000ffff007224 */ /* 0x000fcc00078e00ff */
[----:B------:R-:W2:Y:S04]  /*0180*/  @!P0 LDG.E.EL R0, desc[UR4][R4.64] ;  /* 0x0000000404008981 */ /* 0x000ea8000c2e1900 */
[----:B------:R-:W3:Y:S01]  /*0190*/  @!P0 LDG.E.EL R9, desc[UR4][R4.64] ;  /* 0x0000000404098981 */ /* 0x000ee2000c2e1900 */
[----:B--2---:R-:W-:Y:S01]  /*01a0*/  FADD R7, R0, R7 ;  /* 0x0000000700077221 */ /* 0x004fe20000000000 */
[----:B---3--:R-:W-:Y:S01]  /*01b0*/  FADD R6, R9, R6 ;  /* 0x0000000609067221 */ /* 0x008fe20000000000 */
[----:B------:R-:W-:Y:S06]  /*01c0*/  @P0 EXIT ;  /* 0x000000000000094d */ /* 0x000fec0003800000 */
[----:B------:R-:W-:Y:S01]  /*01d0*/  STG.E.64 desc[UR4][R2.64], R6 ;  /* 0x0000000602007986 */ /* 0x000fe2000c101b04 */
[----:B------:R-:W-:Y:S05]  /*01e0*/  EXIT ;  /* 0x000000000000794d */ /* 0x000fea0003800000 */
.L_x_0:
[----:B------:R-:W-:-:S00]  /*01f0*/  BRA `(.L_x_0) ;  /* 0xfffffffc00fc7947 */ /* 0x000fc0000383ffff */
[----:B------:R-:W-:-:S00]  /*0200*/  NOP ;  /* 0x0000000000007918 */ /* 0x000fc00000000000 */
[----:B------:R-:W-:-:S00]  /*0210*/  NOP ;  /* 0x0000000000007918 */ /* 0x000fc00000000000 */
[----:B------:R-:W-:-:S00]  /*0220*/  NOP ;  /* 0x0000000000007918 */ /* 0x000fc00000000000 */
[----:B------:R-:W-:-:S00]  /*0230*/  NOP ;  /* 0x0000000000007918 */ /* 0x000fc00000000000 */
[----:B------:R-:W-:-:S00]  /*0240*/  NOP ;  /* 0x0000000000007918 */ /* 0x000fc00000000000 */
[----:B------:R-:W-:-:S00]  /*0250*/  NOP ;  /* 0x0000000000007918 */ /* 0x000fc00000000000 */
[----:B------:R-:W-:-:S00]  /*0260*/  NOP ;  /* 0x0000000000007918 */ /* 0x000fc00000000000 */
[----:B------:R-:W-:-:S00]  /*0270*/  NOP ;  /* 0x0000000000007918 */ /* 0x000fc00000000000 */
.L_x_1:


//--------------------- .nv.constant0.triton_poi_fused_convolution_10 --------------------------
	.section	.nv.constant0.triton_poi_fused_convolution_10,"a",@progbits
	.sectionflags	@""
	.align	4
.nv.constant0.triton_poi_fused_convolution_10:
	.zero		548
